//
// Generated by NVIDIA NVVM Compiler
//
// Compiler Build ID: CL-36424714
// Cuda compilation tools, release 13.0, V13.0.88
// Based on NVVM 20.0.0
//

.version 9.0
.target sm_100
.address_size 64

	// .globl	optl2_step_kernel

.visible .entry optl2_step_kernel(
	.param .u64 .ptr .align 1 optl2_step_kernel_param_0,
	.param .u64 .ptr .align 1 optl2_step_kernel_param_1,
	.param .u64 .ptr .align 1 optl2_step_kernel_param_2,
	.param .u32 optl2_step_kernel_param_3,
	.param .u32 optl2_step_kernel_param_4,
	.param .u32 optl2_step_kernel_param_5,
	.param .f32 optl2_step_kernel_param_6,
	.param .f32 optl2_step_kernel_param_7
)
{
	.reg .pred 	%p<33>;
	.reg .b32 	%r<101>;
	.reg .b32 	%f<144>;
	.reg .b64 	%rd<38>;

	ld.param.u64 	%rd6, [optl2_step_kernel_param_0];
	ld.param.u64 	%rd5, [optl2_step_kernel_param_1];
	ld.param.u64 	%rd7, [optl2_step_kernel_param_2];
	ld.param.u32 	%r41, [optl2_step_kernel_param_3];
	ld.param.u32 	%r39, [optl2_step_kernel_param_4];
	ld.param.u32 	%r40, [optl2_step_kernel_param_5];
	ld.param.f32 	%f31, [optl2_step_kernel_param_7];
	cvta.to.global.u64 	%rd1, %rd7;
	cvta.to.global.u64 	%rd2, %rd6;
	mov.u32 	%r42, %ctaid.x;
	mov.u32 	%r43, %ntid.x;
	mov.u32 	%r44, %tid.x;
	mad.lo.s32 	%r1, %r42, %r43, %r44;
	mul.lo.s32 	%r45, %r41, %r39;
	mul.lo.s32 	%r46, %r45, %r40;
	mul.lo.s32 	%r47, %r46, 3;
	setp.ge.s32 	%p2, %r1, %r47;
	@%p2 bra 	$L__BB0_29;
	cvta.to.global.u64 	%rd8, %rd5;
	mul.hi.s32 	%r48, %r1, 1431655766;
	shr.u32 	%r49, %r48, 31;
	add.s32 	%r50, %r48, %r49;
	mul.lo.s32 	%r51, %r50, 3;
	sub.s32 	%r2, %r1, %r51;
	div.s32 	%r4, %r50, %r40;
	mul.lo.s32 	%r52, %r4, %r40;
	sub.s32 	%r3, %r50, %r52;
	rem.s32 	%r5, %r4, %r39;
	shl.b32 	%r6, %r40, 1;
	shl.b32 	%r7, %r39, 1;
	mul.wide.s32 	%rd9, %r1, 4;
	add.s64 	%rd10, %rd8, %rd9;
	ld.global.nc.f32 	%f1, [%rd10];
	add.s64 	%rd3, %rd2, %rd9;
	ld.global.f32 	%f2, [%rd3];
	shl.b32 	%r97, %r5, 1;
	setp.le.s32 	%p3, %r7, %r97;
	mov.f32 	%f141, 0f00000000;
	@%p3 bra 	$L__BB0_28;
	div.s32 	%r53, %r4, %r39;
	add.s32 	%r54, %r7, -1;
	sub.s32 	%r9, %r54, %r39;
	shl.b32 	%r10, %r3, 1;
	add.s32 	%r55, %r10, 2;
	add.s32 	%r11, %r6, -1;
	min.s32 	%r56, %r55, %r11;
	sub.s32 	%r12, %r11, %r40;
	cvt.rn.f32.s32 	%f3, %r12;
	mul.lo.s32 	%r13, %r53, %r39;
	mul.lo.s32 	%r14, %r53, %r7;
	max.s32 	%r15, %r56, %r10;
	add.s32 	%r57, %r97, 2;
	min.s32 	%r58, %r57, %r54;
	max.s32 	%r16, %r58, %r97;
	cvt.rn.f32.s32 	%f34, %r10;
	add.f32 	%f35, %f34, 0f3F000000;
	fma.rn.f32 	%f36, %f35, 0f3F000000, 0fBF000000;
	min.f32 	%f37, %f3, %f36;
	max.f32 	%f38, %f37, 0f00000000;
	cvt.rmi.f32.f32 	%f39, %f38;
	cvt.rzi.s32.f32 	%r59, %f39;
	add.s32 	%r60, %r59, 1;
	min.s32 	%r18, %r60, %r12;
	cvt.rn.f32.s32 	%f40, %r59;
	sub.f32 	%f4, %f38, %f40;
	setp.eq.s32 	%p4, %r3, %r59;
	setp.eq.s32 	%p5, %r3, %r18;
	and.pred  	%p1, %p4, %p5;
	or.b32  	%r19, %r10, 1;
	mul.lo.s32 	%r20, %r40, 6;
	mov.f32 	%f141, 0f00000000;
$L__BB0_3:
	mov.u32 	%r21, %r97;
	cvt.rn.f32.s32 	%f42, %r21;
	add.f32 	%f43, %f42, 0f3F000000;
	fma.rn.f32 	%f44, %f43, 0f3F000000, 0fBF000000;
	cvt.rn.f32.s32 	%f45, %r9;
	min.f32 	%f46, %f45, %f44;
	max.f32 	%f47, %f46, 0f00000000;
	cvt.rmi.f32.f32 	%f48, %f47;
	cvt.rzi.s32.f32 	%r61, %f48;
	add.s32 	%r62, %r61, 1;
	min.s32 	%r23, %r62, %r9;
	cvt.rn.f32.s32 	%f49, %r61;
	sub.f32 	%f6, %f47, %f49;
	setp.eq.s32 	%p6, %r5, %r61;
	setp.eq.s32 	%p7, %r5, %r23;
	and.pred  	%p8, %p6, %p7;
	mov.f32 	%f134, 0f3F800000;
	@%p8 bra 	$L__BB0_7;
	setp.ne.s32 	%p9, %r5, %r61;
	@%p9 bra 	$L__BB0_6;
	mov.f32 	%f50, 0f3F800000;
	sub.f32 	%f134, %f50, %f6;
	bra.uni 	$L__BB0_7;
$L__BB0_6:
	setp.ne.s32 	%p10, %r5, %r23;
	mov.f32 	%f134, %f6;
	@%p10 bra 	$L__BB0_27;
$L__BB0_7:
	setp.le.s32 	%p11, %r6, %r10;
	@%p11 bra 	$L__BB0_27;
	and.b32  	%r63, %r15, 1;
	setp.eq.b32 	%p12, %r63, 1;
	add.s32 	%r64, %r61, %r13;
	mul.lo.s32 	%r24, %r64, %r40;
	add.s32 	%r65, %r23, %r13;
	mul.lo.s32 	%r25, %r65, %r40;
	mov.f32 	%f52, 0f3F800000;
	sub.f32 	%f9, %f52, %f6;
	add.s32 	%r26, %r21, %r14;
	mov.u32 	%r98, %r10;
	@%p12 bra 	$L__BB0_12;
	setp.ne.s32 	%p13, %r3, %r18;
	setp.ne.s32 	%p14, %r3, %r59;
	setp.eq.s32 	%p15, %r3, %r59;
	mov.f32 	%f53, 0f3F800000;
	sub.f32 	%f54, %f53, %f4;
	selp.f32 	%f55, 0f3F800000, %f54, %p1;
	selp.f32 	%f10, %f55, %f4, %p15;
	and.pred  	%p16, %p14, %p13;
	mov.u32 	%r98, %r19;
	@%p16 bra 	$L__BB0_12;
	mul.f32 	%f11, %f134, %f10;
	setp.lt.f32 	%p17, %f11, 0f358637BD;
	mov.u32 	%r98, %r19;
	@%p17 bra 	$L__BB0_12;
	add.s32 	%r66, %r59, %r24;
	mad.lo.s32 	%r67, %r66, 3, %r2;
	mul.wide.s32 	%rd11, %r67, 4;
	add.s64 	%rd12, %rd2, %rd11;
	ld.global.f32 	%f56, [%rd12];
	add.s32 	%r68, %r18, %r24;
	mad.lo.s32 	%r69, %r68, 3, %r2;
	mul.wide.s32 	%rd13, %r69, 4;
	add.s64 	%rd14, %rd2, %rd13;
	ld.global.f32 	%f57, [%rd14];
	add.s32 	%r70, %r59, %r25;
	mad.lo.s32 	%r71, %r70, 3, %r2;
	mul.wide.s32 	%rd15, %r71, 4;
	add.s64 	%rd16, %rd2, %rd15;
	ld.global.f32 	%f58, [%rd16];
	add.s32 	%r72, %r18, %r25;
	mad.lo.s32 	%r73, %r72, 3, %r2;
	mul.wide.s32 	%rd17, %r73, 4;
	add.s64 	%rd18, %rd2, %rd17;
	ld.global.f32 	%f59, [%rd18];
	mov.f32 	%f60, 0f3F800000;
	sub.f32 	%f61, %f60, %f4;
	mul.f32 	%f62, %f61, %f56;
	mul.f32 	%f63, %f4, %f57;
	mul.f32 	%f64, %f9, %f63;
	fma.rn.f32 	%f65, %f9, %f62, %f64;
	mul.f32 	%f66, %f61, %f58;
	fma.rn.f32 	%f67, %f6, %f66, %f65;
	mul.f32 	%f68, %f4, %f59;
	fma.rn.f32 	%f69, %f6, %f68, %f67;
	mad.lo.s32 	%r74, %r26, %r6, %r10;
	mad.lo.s32 	%r75, %r74, 3, %r2;
	mul.wide.s32 	%rd19, %r75, 4;
	add.s64 	%rd20, %rd1, %rd19;
	ld.global.nc.f32 	%f70, [%rd20];
	sub.f32 	%f71, %f70, %f69;
	add.f32 	%f72, %f71, %f71;
	fma.rn.f32 	%f141, %f11, %f72, %f141;
	mov.u32 	%r98, %r19;
$L__BB0_12:
	setp.le.s32 	%p18, %r11, %r10;
	@%p18 bra 	$L__BB0_27;
	mad.lo.s32 	%r76, %r20, %r26, %r2;
	mad.lo.s32 	%r99, %r98, 3, %r76;
$L__BB0_14:
	cvt.rn.f32.s32 	%f74, %r98;
	add.f32 	%f75, %f74, 0f3F000000;
	fma.rn.f32 	%f76, %f75, 0f3F000000, 0fBF000000;
	min.f32 	%f77, %f3, %f76;
	max.f32 	%f78, %f77, 0f00000000;
	cvt.rmi.f32.f32 	%f79, %f78;
	cvt.rzi.s32.f32 	%r77, %f79;
	add.s32 	%r78, %r77, 1;
	min.s32 	%r32, %r78, %r12;
	cvt.rn.f32.s32 	%f80, %r77;
	sub.f32 	%f16, %f78, %f80;
	setp.eq.s32 	%p19, %r3, %r77;
	setp.eq.s32 	%p20, %r3, %r32;
	and.pred  	%p21, %p19, %p20;
	mul.wide.s32 	%rd21, %r99, 4;
	add.s64 	%rd4, %rd1, %rd21;
	mov.f32 	%f138, 0f3F800000;
	@%p21 bra 	$L__BB0_18;
	setp.ne.s32 	%p22, %r3, %r77;
	@%p22 bra 	$L__BB0_17;
	mov.f32 	%f81, 0f3F800000;
	sub.f32 	%f138, %f81, %f16;
	bra.uni 	$L__BB0_18;
$L__BB0_17:
	setp.ne.s32 	%p23, %r3, %r32;
	mov.f32 	%f138, %f16;
	@%p23 bra 	$L__BB0_20;
$L__BB0_18:
	mul.f32 	%f19, %f134, %f138;
	setp.lt.f32 	%p24, %f19, 0f358637BD;
	@%p24 bra 	$L__BB0_20;
	add.s32 	%r79, %r77, %r24;
	mad.lo.s32 	%r80, %r79, 3, %r2;
	mul.wide.s32 	%rd22, %r80, 4;
	add.s64 	%rd23, %rd2, %rd22;
	ld.global.f32 	%f82, [%rd23];
	add.s32 	%r81, %r32, %r24;
	mad.lo.s32 	%r82, %r81, 3, %r2;
	mul.wide.s32 	%rd24, %r82, 4;
	add.s64 	%rd25, %rd2, %rd24;
	ld.global.f32 	%f83, [%rd25];
	add.s32 	%r83, %r77, %r25;
	mad.lo.s32 	%r84, %r83, 3, %r2;
	mul.wide.s32 	%rd26, %r84, 4;
	add.s64 	%rd27, %rd2, %rd26;
	ld.global.f32 	%f84, [%rd27];
	add.s32 	%r85, %r32, %r25;
	mad.lo.s32 	%r86, %r85, 3, %r2;
	mul.wide.s32 	%rd28, %r86, 4;
	add.s64 	%rd29, %rd2, %rd28;
	ld.global.f32 	%f85, [%rd29];
	mov.f32 	%f86, 0f3F800000;
	sub.f32 	%f87, %f86, %f16;
	mul.f32 	%f88, %f87, %f82;
	mul.f32 	%f89, %f16, %f83;
	mul.f32 	%f90, %f9, %f89;
	fma.rn.f32 	%f91, %f9, %f88, %f90;
	mul.f32 	%f92, %f87, %f84;
	fma.rn.f32 	%f93, %f6, %f92, %f91;
	mul.f32 	%f94, %f16, %f85;
	fma.rn.f32 	%f95, %f6, %f94, %f93;
	ld.global.nc.f32 	%f96, [%rd4];
	sub.f32 	%f97, %f96, %f95;
	add.f32 	%f98, %f97, %f97;
	fma.rn.f32 	%f141, %f19, %f98, %f141;
$L__BB0_20:
	add.s32 	%r33, %r98, 1;
	cvt.rn.f32.s32 	%f100, %r33;
	add.f32 	%f101, %f100, 0f3F000000;
	fma.rn.f32 	%f102, %f101, 0f3F000000, 0fBF000000;
	min.f32 	%f103, %f3, %f102;
	max.f32 	%f104, %f103, 0f00000000;
	cvt.rmi.f32.f32 	%f105, %f104;
	cvt.rzi.s32.f32 	%r87, %f105;
	add.s32 	%r88, %r87, 1;
	min.s32 	%r35, %r88, %r12;
	cvt.rn.f32.s32 	%f106, %r87;
	sub.f32 	%f22, %f104, %f106;
	setp.eq.s32 	%p25, %r3, %r87;
	setp.eq.s32 	%p26, %r3, %r35;
	and.pred  	%p27, %p25, %p26;
	mov.f32 	%f140, 0f3F800000;
	@%p27 bra 	$L__BB0_24;
	@%p25 bra 	$L__BB0_23;
	mov.f32 	%f140, %f22;
	@%p26 bra 	$L__BB0_24;
	bra.uni 	$L__BB0_26;
$L__BB0_23:
	mov.f32 	%f107, 0f3F800000;
	sub.f32 	%f140, %f107, %f22;
$L__BB0_24:
	mul.f32 	%f25, %f134, %f140;
	setp.lt.f32 	%p30, %f25, 0f358637BD;
	@%p30 bra 	$L__BB0_26;
	add.s32 	%r89, %r87, %r24;
	mad.lo.s32 	%r90, %r89, 3, %r2;
	mul.wide.s32 	%rd30, %r90, 4;
	add.s64 	%rd31, %rd2, %rd30;
	ld.global.f32 	%f108, [%rd31];
	add.s32 	%r91, %r35, %r24;
	mad.lo.s32 	%r92, %r91, 3, %r2;
	mul.wide.s32 	%rd32, %r92, 4;
	add.s64 	%rd33, %rd2, %rd32;
	ld.global.f32 	%f109, [%rd33];
	add.s32 	%r93, %r87, %r25;
	mad.lo.s32 	%r94, %r93, 3, %r2;
	mul.wide.s32 	%rd34, %r94, 4;
	add.s64 	%rd35, %rd2, %rd34;
	ld.global.f32 	%f110, [%rd35];
	add.s32 	%r95, %r35, %r25;
	mad.lo.s32 	%r96, %r95, 3, %r2;
	mul.wide.s32 	%rd36, %r96, 4;
	add.s64 	%rd37, %rd2, %rd36;
	ld.global.f32 	%f111, [%rd37];
	mov.f32 	%f112, 0f3F800000;
	sub.f32 	%f113, %f112, %f22;
	mul.f32 	%f114, %f113, %f108;
	mul.f32 	%f115, %f22, %f109;
	mul.f32 	%f116, %f9, %f115;
	fma.rn.f32 	%f117, %f9, %f114, %f116;
	mul.f32 	%f118, %f113, %f110;
	fma.rn.f32 	%f119, %f6, %f118, %f117;
	mul.f32 	%f120, %f22, %f111;
	fma.rn.f32 	%f121, %f6, %f120, %f119;
	ld.global.nc.f32 	%f122, [%rd4+12];
	sub.f32 	%f123, %f122, %f121;
	add.f32 	%f124, %f123, %f123;
	fma.rn.f32 	%f141, %f25, %f124, %f141;
$L__BB0_26:
	add.s32 	%r99, %r99, 6;
	setp.ne.s32 	%p31, %r33, %r15;
	add.s32 	%r98, %r33, 1;
	@%p31 bra 	$L__BB0_14;
$L__BB0_27:
	add.s32 	%r97, %r21, 1;
	setp.ne.s32 	%p32, %r21, %r16;
	@%p32 bra 	$L__BB0_3;
$L__BB0_28:
	ld.param.f32 	%f132, [optl2_step_kernel_param_6];
	fma.rn.f32 	%f125, %f132, %f141, %f2;
	sub.f32 	%f126, %f1, %f31;
	max.f32 	%f127, %f126, 0f00000000;
	max.f32 	%f128, %f125, %f127;
	add.f32 	%f129, %f31, %f1;
	min.f32 	%f130, %f129, 0f437F0000;
	min.f32 	%f131, %f128, %f130;
	st.global.f32 	[%rd3], %f131;
$L__BB0_29:
	ret;

}


// ===== COMPILED SASS (sm_100) =====

	.target	sm_100

	.elftype	@"ET_EXEC"


//--------------------- .note.nv.tkinfo           --------------------------
	.section	.note.nv.tkinfo,"",@"SHT_NOTE"
	.sectionflags	@"SHF_NOTE_NV_TKINFO"
	.tkinfo
        /*0018*/ 	.word	0x00000002
        /*0030*/ 	.string	""
        /*0030*/ 	.string	"ptxas"
        /*0030*/ 	.string	"Cuda compilation tools, release 13.0, V13.0.88"
        /*0030*/ 	.string	"Build cuda_13.0.r13.0/compiler.36424714_0"
        /*0030*/ 	.string	"-arch sm_100 -m 64 "



//--------------------- .note.nv.cuinfo           --------------------------
	.section	.note.nv.cuinfo,"",@"SHT_NOTE"
	.sectionflags	@"SHF_NOTE_NV_CUINFO"
        /*0018*/ 	.short	0x0002
        /*001a*/ 	.short	0x0064
        /*001c*/ 	.short	0x0082
	.zero		2


//--------------------- .nv.info                  --------------------------
	.section	.nv.info,"",@"SHT_CUDA_INFO"
	.align	4


	//----- nvinfo : EIATTR_REGCOUNT
	.align		4
        /*0000*/ 	.byte	0x04, 0x2f
        /*0002*/ 	.short	(.L_1 - .L_0)
	.align		4
.L_0:
        /*0004*/ 	.word	index@(optl2_step_kernel)
        /*0008*/ 	.word	0x00000030


	//----- nvinfo : EIATTR_FRAME_SIZE
	.align		4
.L_1:
        /*000c*/ 	.byte	0x04, 0x11
        /*000e*/ 	.short	(.L_3 - .L_2)
	.align		4
.L_2:
        /*0010*/ 	.word	index@(optl2_step_kernel)
        /*0014*/ 	.word	0x00000000


	//----- nvinfo : EIATTR_MIN_STACK_SIZE
	.align		4
.L_3:
        /*0018*/ 	.byte	0x04, 0x12
        /*001a*/ 	.short	(.L_5 - .L_4)
	.align		4
.L_4:
        /*001c*/ 	.word	index@(optl2_step_kernel)
        /*0020*/ 	.word	0x00000000
.L_5:


//--------------------- .nv.compat                --------------------------
	.section	.nv.compat,"",@"SHT_CUDA_COMPAT_INFO"
	.align	4
        /*0000*/ 	.byte	0x02, 0x09, 0x00, 0x00, 0x02, 0x02, 0x01, 0x00, 0x02, 0x05, 0x05, 0x00, 0x03, 0x07, 0x01, 0x01
        /*0010*/ 	.byte	0x02, 0x03, 0x00, 0x00, 0x02, 0x06, 0x01, 0x00, 0x04, 0x0b, 0x08, 0x00, 0x01, 0x00, 0x00, 0x00
        /*0020*/ 	.byte	0x00, 0x00, 0x00, 0x00


//--------------------- .nv.info.optl2_step_kernel --------------------------
	.section	.nv.info.optl2_step_kernel,"",@"SHT_CUDA_INFO"
	.sectionflags	@""
	.align	4


	//----- nvinfo : EIATTR_CUDA_API_VERSION
	.align		4
        /*0000*/ 	.byte	0x04, 0x37
        /*0002*/ 	.short	(.L_7 - .L_6)
.L_6:
        /*0004*/ 	.word	0x00000082


	//----- nvinfo : EIATTR_KPARAM_INFO
	.align		4
.L_7:
        /*0008*/ 	.byte	0x04, 0x17
        /*000a*/ 	.short	(.L_9 - .L_8)
.L_8:
        /*000c*/ 	.word	0x00000000
        /*0010*/ 	.short	0x0007
        /*0012*/ 	.short	0x0028
        /*0014*/ 	.byte	0x00, 0xf0, 0x11, 0x00


	//----- nvinfo : EIATTR_KPARAM_INFO
	.align		4
.L_9:
        /*0018*/ 	.byte	0x04, 0x17
        /*001a*/ 	.short	(.L_11 - .L_10)
.L_10:
        /*001c*/ 	.word	0x00000000
        /*0020*/ 	.short	0x0006
        /*0022*/ 	.short	0x0024
        /*0024*/ 	.byte	0x00, 0xf0, 0x11, 0x00


	//----- nvinfo : EIATTR_KPARAM_INFO
	.align		4
.L_11:
        /*0028*/ 	.byte	0x04, 0x17
        /*002a*/ 	.short	(.L_13 - .L_12)
.L_12:
        /*002c*/ 	.word	0x00000000
        /*0030*/ 	.short	0x0005
        /*0032*/ 	.short	0x0020
        /*0034*/ 	.byte	0x00, 0xf0, 0x11, 0x00


	//----- nvinfo : EIATTR_KPARAM_INFO
	.align		4
.L_13:
        /*0038*/ 	.byte	0x04, 0x17
        /*003a*/ 	.short	(.L_15 - .L_14)
.L_14:
        /*003c*/ 	.word	0x00000000
        /*0040*/ 	.short	0x0004
        /*0042*/ 	.short	0x001c
        /*0044*/ 	.byte	0x00, 0xf0, 0x11, 0x00


	//----- nvinfo : EIATTR_KPARAM_INFO
	.align		4
.L_15:
        /*0048*/ 	.byte	0x04, 0x17
        /*004a*/ 	.short	(.L_17 - .L_16)
.L_16:
        /*004c*/ 	.word	0x00000000
        /*0050*/ 	.short	0x0003
        /*0052*/ 	.short	0x0018
        /*0054*/ 	.byte	0x00, 0xf0, 0x11, 0x00


	//----- nvinfo : EIATTR_KPARAM_INFO
	.align		4
.L_17:
        /*0058*/ 	.byte	0x04, 0x17
        /*005a*/ 	.short	(.L_19 - .L_18)
.L_18:
        /*005c*/ 	.word	0x00000000
        /*0060*/ 	.short	0x0002
        /*0062*/ 	.short	0x0010
        /*0064*/ 	.byte	0x00, 0xf5, 0x21, 0x00


	//----- nvinfo : EIATTR_KPARAM_INFO
	.align		4
.L_19:
        /*0068*/ 	.byte	0x04, 0x17
        /*006a*/ 	.short	(.L_21 - .L_20)
.L_20:
        /*006c*/ 	.word	0x00000000
        /*0070*/ 	.short	0x0001
        /*0072*/ 	.short	0x0008
        /*0074*/ 	.byte	0x00, 0xf5, 0x21, 0x00


	//----- nvinfo : EIATTR_KPARAM_INFO
	.align		4
.L_21:
        /*0078*/ 	.byte	0x04, 0x17
        /*007a*/ 	.short	(.L_23 - .L_22)
.L_22:
        /*007c*/ 	.word	0x00000000
        /*0080*/ 	.short	0x0000
        /*0082*/ 	.short	0x0000
        /*0084*/ 	.byte	0x00, 0xf5, 0x21, 0x00


	//----- nvinfo : EIATTR_SPARSE_MMA_MASK
	.align		4
.L_23:
        /*0088*/ 	.byte	0x03, 0x50
        /*008a*/ 	.short	0x0000


	//----- nvinfo : EIATTR_MAXREG_COUNT
	.align		4
        /*008c*/ 	.byte	0x03, 0x1b
        /*008e*/ 	.short	0x00ff


	//----- nvinfo : EIATTR_MERCURY_ISA_VERSION
	.align		4
        /*0090*/ 	.byte	0x03, 0x5f
        /*0092*/ 	.short	0x0101


	//----- nvinfo : EIATTR_VRC_CTA_INIT_COUNT
	.align		4
        /*0094*/ 	.byte	0x02, 0x4a
	.zero		1
	.zero		1


	//----- nvinfo : EIATTR_EXIT_INSTR_OFFSETS
	.align		4
        /*0098*/ 	.byte	0x04, 0x1c
        /*009a*/ 	.short	(.L_25 - .L_24)


	//   ....[0]....
.L_24:
        /*009c*/ 	.word	0x000000b0


	//   ....[1]....
        /*00a0*/ 	.word	0x000015c0


	//----- nvinfo : EIATTR_CRS_STACK_SIZE
	.align		4
.L_25:
        /*00a4*/ 	.byte	0x04, 0x1e
        /*00a6*/ 	.short	(.L_27 - .L_26)
.L_26:
        /*00a8*/ 	.word	0x00000000


	//----- nvinfo : EIATTR_CBANK_PARAM_SIZE
	.align		4
.L_27:
        /*00ac*/ 	.byte	0x03, 0x19
        /*00ae*/ 	.short	0x002c


	//----- nvinfo : EIATTR_PARAM_CBANK
	.align		4
        /*00b0*/ 	.byte	0x04, 0x0a
        /*00b2*/ 	.short	(.L_29 - .L_28)
	.align		4
.L_28:
        /*00b4*/ 	.word	index@(.nv.constant0.optl2_step_kernel)
        /*00b8*/ 	.short	0x0380
        /*00ba*/ 	.short	0x002c


	//----- nvinfo : EIATTR_SW_WAR
	.align		4
.L_29:
        /*00bc*/ 	.byte	0x04, 0x36
        /*00be*/ 	.short	(.L_31 - .L_30)
.L_30:
        /*00c0*/ 	.word	0x00000008
.L_31:


//--------------------- .nv.callgraph             --------------------------
	.section	.nv.callgraph,"",@"SHT_CUDA_CALLGRAPH"
	.align	4
	.sectionentsize	8
	.align		4
        /*0000*/ 	.word	0x00000000
	.align		4
        /*0004*/ 	.word	0xffffffff
	.align		4
        /*0008*/ 	.word	0x00000000
	.align		4
        /*000c*/ 	.word	0xfffffffe
	.align		4
        /*0010*/ 	.word	0x00000000
	.align		4
        /*0014*/ 	.word	0xfffffffd
	.align		4
        /*0018*/ 	.word	0x00000000
	.align		4
        /*001c*/ 	.word	0xfffffffc


//--------------------- .text.optl2_step_kernel   --------------------------
	.section	.text.optl2_step_kernel,"ax",@progbits
	.align	128
        .global         optl2_step_kernel
        .type           optl2_step_kernel,@function
        .size           optl2_step_kernel,(.L_x_20 - optl2_step_kernel)
        .other          optl2_step_kernel,@"STO_CUDA_ENTRY STV_DEFAULT"
optl2_step_kernel:
.text.optl2_step_kernel:
[----:B------:R-:W-:Y:S01]  /*0000*/  LDC R1, c[0x0][0x37c] ;  /* 0x0000df00ff017b82 */ /* 0x000fe20000000800 */
[----:B------:R-:W0:Y:S07]  /*0010*/  S2R R3, SR_TID.X ;  /* 0x0000000000037919 */ /* 0x000e2e0000002100 */
[----:B------:R-:W1:Y:S08]  /*0020*/  LDC.64 R8, c[0x0][0x398] ;  /* 0x0000e600ff087b82 */ /* 0x000e700000000a00 */
[----:B------:R-:W2:Y:S08]  /*0030*/  LDC R7, c[0x0][0x3a0] ;  /* 0x0000e800ff077b82 */ /* 0x000eb00000000800 */
[----:B------:R-:W0:Y:S08]  /*0040*/  S2UR UR4, SR_CTAID.X ;  /* 0x00000000000479c3 */ /* 0x000e300000002500 */
[----:B------:R-:W0:Y:S01]  /*0050*/  LDC R4, c[0x0][0x360] ;  /* 0x0000d800ff047b82 */ /* 0x000e220000000800 */
[----:B-1----:R-:W-:-:S04]  /*0060*/  IMAD R8, R8, R9, RZ ;  /* 0x0000000908087224 */ /* 0x002fc800078e02ff */
[----:B--2---:R-:W-:Y:S02]  /*0070*/  IMAD R8, R8, R7, RZ ;  /* 0x0000000708087224 */ /* 0x004fe400078e02ff */
[----:B0-----:R-:W-:Y:S02]  /*0080*/  IMAD R4, R4, UR4, R3 ;  /* 0x0000000404047c24 */ /* 0x001fe4000f8e0203 */
[----:B------:R-:W-:-:S05]  /*0090*/  IMAD R3, R8, 0x3, RZ ;  /* 0x0000000308037824 */ /* 0x000fca00078e02ff */
[----:B------:R-:W-:-:S13]  /*00a0*/  ISETP.GE.AND P0, PT, R4, R3, PT ;  /* 0x000000030400720c */ /* 0x000fda0003f06270 */
[----:B------:R-:W-:Y:S05]  /*00b0*/  @P0 EXIT ;  /* 0x000000000000094d */ /* 0x000fea0003800000 */
[----:B------:R-:W0:Y:S01]  /*00c0*/  LDC.64 R18, c[0x0][0x380] ;  /* 0x0000e000ff127b82 */ /* 0x000e220000000a00 */
[----:B------:R-:W1:Y:S07]  /*00d0*/  LDCU.64 UR6, c[0x0][0x358] ;  /* 0x00006b00ff0677ac */ /* 0x000e6e0008000a00 */
[----:B------:R-:W2:Y:S01]  /*00e0*/  LDC.64 R10, c[0x0][0x388] ;  /* 0x0000e200ff0a7b82 */ /* 0x000ea20000000a00 */
[----:B0-----:R-:W-:-:S05]  /*00f0*/  IMAD.WIDE R18, R4, 0x4, R18 ;  /* 0x0000000404127825 */ /* 0x001fca00078e0212 */
[----:B-1----:R-:W5:Y:S01]  /*0100*/  LDG.E R2, desc[UR6][R18.64] ;  /* 0x0000000612027981 */ /* 0x002f62000c1e1900 */
[----:B------:R-:W-:Y:S01]  /*0110*/  IABS R14, R7 ;  /* 0x00000007000e7213 */ /* 0x000fe20000000000 */
[----:B------:R-:W-:-:S03]  /*0120*/  IMAD.HI R3, R4, 0x55555556, RZ ;  /* 0x5555555604037827 */ /* 0x000fc600078e02ff */
[----:B------:R-:W0:Y:S01]  /*0130*/  I2F.RP R5, R14 ;  /* 0x0000000e00057306 */ /* 0x000e220000209400 */
[----:B--2---:R-:W-:Y:S01]  /*0140*/  IMAD.WIDE R10, R4, 0x4, R10 ;  /* 0x00000004040a7825 */ /* 0x004fe200078e020a */
[----:B------:R-:W-:-:S04]  /*0150*/  LEA.HI R6, R3, R3, RZ, 0x1 ;  /* 0x0000000303067211 */ /* 0x000fc800078f08ff */
[----:B------:R1:W5:Y:S02]  /*0160*/  LDG.E.CONSTANT R0, desc[UR6][R10.64] ;  /* 0x000000060a007981 */ /* 0x000364000c1e9900 */
[----:B0-----:R-:W0:Y:S02]  /*0170*/  MUFU.RCP R5, R5 ;  /* 0x0000000500057308 */ /* 0x001e240000001000 */
[----:B0-----:R-:W-:-:S06]  /*0180*/  IADD3 R12, PT, PT, R5, 0xffffffe, RZ ;  /* 0x0ffffffe050c7810 */ /* 0x001fcc0007ffe0ff */
[----:B------:R0:W2:Y:S02]  /*0190*/  F2I.FTZ.U32.TRUNC.NTZ R13, R12 ;  /* 0x0000000c000d7305 */ /* 0x0000a4000021f000 */
[----:B0-----:R-:W-:Y:S01]  /*01a0*/  HFMA2 R12, -RZ, RZ, 0, 0 ;  /* 0x00000000ff0c7431 */ /* 0x001fe200000001ff */
[----:B--2---:R-:W-:-:S05]  /*01b0*/  IADD3 R15, PT, PT, RZ, -R13, RZ ;  /* 0x8000000dff0f7210 */ /* 0x004fca0007ffe0ff */
[----:B------:R-:W-:Y:S01]  /*01c0*/  IMAD R3, R15, R14, RZ ;  /* 0x0000000e0f037224 */ /* 0x000fe200078e02ff */
[----:B------:R-:W-:-:S03]  /*01d0*/  IABS R5, R6 ;  /* 0x0000000600057213 */ /* 0x000fc60000000000 */
[----:B------:R-:W-:Y:S01]  /*01e0*/  IMAD.HI.U32 R13, R13, R3, R12 ;  /* 0x000000030d0d7227 */ /* 0x000fe200078e000c */
[----:B-1----:R-:W-:-:S05]  /*01f0*/  IABS R11, R9 ;  /* 0x00000009000b7213 */ /* 0x002fca0000000000 */
[----:B------:R-:W-:Y:S01]  /*0200*/  IMAD.HI.U32 R3, R13, R5, RZ ;  /* 0x000000050d037227 */ /* 0x000fe200078e00ff */
[----:B------:R-:W0:Y:S04]  /*0210*/  I2F.RP R8, R11 ;  /* 0x0000000b00087306 */ /* 0x000e280000209400 */
[----:B------:R-:W-:-:S05]  /*0220*/  IADD3 R10, PT, PT, -R3, RZ, RZ ;  /* 0x000000ff030a7210 */ /* 0x000fca0007ffe1ff */
[----:B------:R-:W-:-:S05]  /*0230*/  IMAD R5, R14, R10, R5 ;  /* 0x0000000a0e057224 */ /* 0x000fca00078e0205 */
[----:B------:R-:W-:Y:S01]  /*0240*/  ISETP.GT.U32.AND P1, PT, R14, R5, PT ;  /* 0x000000050e00720c */ /* 0x000fe20003f24070 */
[----:B0-----:R-:W0:-:S12]  /*0250*/  MUFU.RCP R8, R8 ;  /* 0x0000000800087308 */ /* 0x001e180000001000 */
[----:B------:R-:W-:-:S04]  /*0260*/  @!P1 IADD3 R5, PT, PT, R5, -R14, RZ ;  /* 0x8000000e05059210 */ /* 0x000fc80007ffe0ff */
[----:B------:R-:W-:Y:S02]  /*0270*/  ISETP.GE.U32.AND P0, PT, R5, R14, PT ;  /* 0x0000000e0500720c */ /* 0x000fe40003f06070 */
[----:B0-----:R-:W-:Y:S02]  /*0280*/  IADD3 R12, PT, PT, R8, 0xffffffe, RZ ;  /* 0x0ffffffe080c7810 */ /* 0x001fe40007ffe0ff */
[----:B------:R-:W-:Y:S02]  /*0290*/  LOP3.LUT R5, R6, R7, RZ, 0x3c, !PT ;  /* 0x0000000706057212 */ /* 0x000fe400078e3cff */
[----:B------:R0:W1:Y:S01]  /*02a0*/  F2I.FTZ.U32.TRUNC.NTZ R13, R12 ;  /* 0x0000000c000d7305 */ /* 0x000062000021f000 */
[----:B------:R-:W-:Y:S02]  /*02b0*/  @!P1 IADD3 R3, PT, PT, R3, 0x1, RZ ;  /* 0x0000000103039810 */ /* 0x000fe40007ffe0ff */
[----:B------:R-:W-:Y:S02]  /*02c0*/  ISETP.GE.AND P2, PT, R5, RZ, PT ;  /* 0x000000ff0500720c */ /* 0x000fe40003f46270 */
[----:B------:R-:W-:-:S02]  /*02d0*/  ISETP.NE.AND P1, PT, R7, RZ, PT ;  /* 0x000000ff0700720c */ /* 0x000fc40003f25270 */
[----:B------:R-:W-:Y:S01]  /*02e0*/  @P0 IADD3 R3, PT, PT, R3, 0x1, RZ ;  /* 0x0000000103030810 */ /* 0x000fe20007ffe0ff */
[----:B0-----:R-:W-:-:S03]  /*02f0*/  HFMA2 R12, -RZ, RZ, 0, 0 ;  /* 0x00000000ff0c7431 */ /* 0x001fc600000001ff */
[----:B------:R-:W-:Y:S01]  /*0300*/  MOV R22, R3 ;  /* 0x0000000300167202 */ /* 0x000fe20000000f00 */
[----:B-1----:R-:W-:-:S04]  /*0310*/  IMAD.MOV R8, RZ, RZ, -R13 ;  /* 0x000000ffff087224 */ /* 0x002fc800078e0a0d */
[----:B------:R-:W-:Y:S02]  /*0320*/  @!P2 IADD3 R22, PT, PT, -R22, RZ, RZ ;  /* 0x000000ff1616a210 */ /* 0x000fe40007ffe1ff */
[----:B------:R-:W-:Y:S01]  /*0330*/  @!P1 LOP3.LUT R22, RZ, R7, RZ, 0x33, !PT ;  /* 0x00000007ff169212 */ /* 0x000fe200078e33ff */
[----:B------:R-:W-:-:S03]  /*0340*/  IMAD R3, R8, R11, RZ ;  /* 0x0000000b08037224 */ /* 0x000fc600078e02ff */
[----:B------:R-:W-:Y:S01]  /*0350*/  IABS R5, R22 ;  /* 0x0000001600057213 */ /* 0x000fe20000000000 */
[----:B------:R-:W-:-:S03]  /*0360*/  IMAD.HI.U32 R12, R13, R3, R12 ;  /* 0x000000030d0c7227 */ /* 0x000fc600078e000c */
[----:B------:R-:W-:-:S05]  /*0370*/  MOV R3, R5 ;  /* 0x0000000500037202 */ /* 0x000fca0000000f00 */
[----:B------:R-:W-:-:S05]  /*0380*/  IMAD.HI.U32 R13, R12, R3, RZ ;  /* 0x000000030c0d7227 */ /* 0x000fca00078e00ff */
[----:B------:R-:W-:-:S05]  /*0390*/  IADD3 R12, PT, PT, -R13, RZ, RZ ;  /* 0x000000ff0d0c7210 */ /* 0x000fca0007ffe1ff */
[----:B------:R-:W-:-:S05]  /*03a0*/  IMAD R12, R11, R12, R3 ;  /* 0x0000000c0b0c7224 */ /* 0x000fca00078e0203 */
[----:B------:R-:W-:Y:S02]  /*03b0*/  ISETP.GT.U32.AND P0, PT, R11, R12, PT ;  /* 0x0000000c0b00720c */ /* 0x000fe40003f04070 */
[----:B------:R-:W-:-:S11]  /*03c0*/  ISETP.GE.AND P2, PT, R22, RZ, PT ;  /* 0x000000ff1600720c */ /* 0x000fd60003f46270 */
[----:B------:R-:W-:-:S04]  /*03d0*/  @!P0 IADD3 R12, PT, PT, R12, -R11, RZ ;  /* 0x8000000b0c0c8210 */ /* 0x000fc80007ffe0ff */
[----:B------:R-:W-:Y:S02]  /*03e0*/  ISETP.GT.U32.AND P1, PT, R11, R12, PT ;  /* 0x0000000c0b00720c */ /* 0x000fe40003f24070 */
[----:B------:R-:W-:-:S04]  /*03f0*/  IADD3 R3, PT, PT, R12, -R11, RZ ;  /* 0x8000000b0c037210 */ /* 0x000fc80007ffe0ff */
[----:B------:R-:W-:Y:S02]  /*0400*/  SEL R3, R3, R12, !P1 ;  /* 0x0000000c03037207 */ /* 0x000fe40004800000 */
[----:B------:R-:W-:Y:S02]  /*0410*/  ISETP.NE.AND P1, PT, R9, RZ, PT ;  /* 0x000000ff0900720c */ /* 0x000fe40003f25270 */
[----:B------:R-:W-:Y:S02]  /*0420*/  LOP3.LUT R14, RZ, R9, RZ, 0x33, !PT ;  /* 0x00000009ff0e7212 */ /* 0x000fe400078e33ff */
[----:B------:R-:W-:Y:S01]  /*0430*/  @!P2 IADD3 R3, PT, PT, -R3, RZ, RZ ;  /* 0x000000ff0303a210 */ /* 0x000fe20007ffe1ff */
[----:B------:R-:W-:-:S03]  /*0440*/  IMAD.SHL.U32 R15, R9, 0x2, RZ ;  /* 0x00000002090f7824 */ /* 0x000fc600078e00ff */
[----:B------:R-:W-:-:S04]  /*0450*/  SEL R3, R14, R3, !P1 ;  /* 0x000000030e037207 */ /* 0x000fc80004800000 */
[----:B------:R-:W-:-:S04]  /*0460*/  SHF.L.U32 R16, R3, 0x1, RZ ;  /* 0x0000000103107819 */ /* 0x000fc800000006ff */
[----:B------:R-:W-:Y:S02]  /*0470*/  ISETP.GT.AND P2, PT, R15, R16, PT ;  /* 0x000000100f00720c */ /* 0x000fe40003f44270 */
[----:B------:R-:W-:Y:S01]  /*0480*/  IADD3 R5, PT, PT, -R22, RZ, RZ ;  /* 0x000000ff16057210 */ /* 0x000fe20007ffe1ff */
[----:B------:R-:W-:Y:S01]  /*0490*/  BSSY.RECONVERGENT B1, `(.L_x_0) ;  /* 0x0000109000017945 */ /* 0x000fe20003800200 */
[----:B------:R-:W-:Y:S02]  /*04a0*/  HFMA2 R37, -RZ, RZ, 0, 0 ;  /* 0x00000000ff257431 */ /* 0x000fe400000001ff */
[----:B------:R-:W-:Y:S02]  /*04b0*/  IMAD R4, R6, -0x3, R4 ;  /* 0xfffffffd06047824 */ /* 0x000fe400078e0204 */
[----:B------:R-:W-:-:S05]  /*04c0*/  IMAD R5, R7, R5, R6 ;  /* 0x0000000507057224 */ /* 0x000fca00078e0206 */
[----:B------:R-:W-:Y:S05]  /*04d0*/  @!P2 BRA `(.L_x_1) ;  /* 0x000000100010a947 */ /* 0x000fea0003800000 */
[----:B------:R-:W-:Y:S02]  /*04e0*/  SHF.L.U32 R21, R5, 0x1, RZ ;  /* 0x0000000105157819 */ /* 0x000fe400000006ff */
[----:B------:R-:W-:Y:S02]  /*04f0*/  SHF.L.U32 R6, R7, 0x1, RZ ;  /* 0x0000000107067819 */ /* 0x000fe400000006ff */
[----:B------:R-:W-:Y:S02]  /*0500*/  I2FP.F32.S32 R8, R21 ;  /* 0x0000001500087245 */ /* 0x000fe40000201400 */
[----:B------:R-:W-:Y:S02]  /*0510*/  IADD3 R20, PT, PT, R6, -0x1, RZ ;  /* 0xffffffff06147810 */ /* 0x000fe40007ffe0ff */
[----:B------:R-:W-:Y:S01]  /*0520*/  MOV R17, 0x3f000000 ;  /* 0x3f00000000117802 */ /* 0x000fe20000000f00 */
[----:B------:R-:W-:Y:S01]  /*0530*/  FADD R8, R8, 0.5 ;  /* 0x3f00000008087421 */ /* 0x000fe20000000000 */
[----:B------:R-:W-:Y:S01]  /*0540*/  ISETP.GE.U32.AND P3, PT, R12, R11, PT ;  /* 0x0000000b0c00720c */ /* 0x000fe20003f66070 */
[----:B------:R-:W-:Y:S01]  /*0550*/  IMAD.IADD R7, R20, 0x1, -R7 ;  /* 0x0000000114077824 */ /* 0x000fe200078e0a07 */
[----:B------:R-:W-:Y:S01]  /*0560*/  LOP3.LUT R9, R22, R9, RZ, 0x3c, !PT ;  /* 0x0000000916097212 */ /* 0x000fe200078e3cff */
[----:B------:R-:W-:Y:S01]  /*0570*/  FFMA R17, R8, R17, -0.5 ;  /* 0xbf00000008117423 */ /* 0x000fe20000000011 */
[----:B------:R-:W-:-:S02]  /*0580*/  @!P0 IADD3 R13, PT, PT, R13, 0x1, RZ ;  /* 0x000000010d0d8810 */ /* 0x000fc40007ffe0ff */
[----:B------:R-:W-:Y:S02]  /*0590*/  I2FP.F32.S32 R8, R7 ;  /* 0x0000000700087245 */ /* 0x000fe40000201400 */
[----:B------:R-:W-:Y:S02]  /*05a0*/  ISETP.GE.AND P2, PT, R9, RZ, PT ;  /* 0x000000ff0900720c */ /* 0x000fe40003f46270 */
[----:B------:R-:W-:Y:S02]  /*05b0*/  FMNMX R17, R8, R17, PT ;  /* 0x0000001108117209 */ /* 0x000fe40003800000 */
[----:B------:R-:W-:Y:S02]  /*05c0*/  VIADDMNMX R9, R21, 0x2, R20, PT ;  /* 0x0000000215097846 */ /* 0x000fe40003800114 */
[----:B------:R-:W-:Y:S02]  /*05d0*/  FMNMX R17, RZ, R17, !PT ;  /* 0x00000011ff117209 */ /* 0x000fe40007800000 */
[----:B------:R-:W-:-:S02]  /*05e0*/  @P3 IADD3 R13, PT, PT, R13, 0x1, RZ ;  /* 0x000000010d0d3810 */ /* 0x000fc40007ffe0ff */
[----:B------:R-:W0:Y:S01]  /*05f0*/  F2I.FLOOR.NTZ R10, R17 ;  /* 0x00000011000a7305 */ /* 0x000e220000207100 */
[----:B------:R-:W-:Y:S02]  /*0600*/  IADD3 R15, PT, PT, R15, -0x1, RZ ;  /* 0xffffffff0f0f7810 */ /* 0x000fe40007ffe0ff */
[----:B------:R-:W-:Y:S02]  /*0610*/  @!P2 IADD3 R13, PT, PT, -R13, RZ, RZ ;  /* 0x000000ff0d0da210 */ /* 0x000fe40007ffe1ff */
[----:B------:R-:W-:Y:S02]  /*0620*/  VIMNMX R9, PT, PT, R21, R9, !PT ;  /* 0x0000000915097248 */ /* 0x000fe40007fe0100 */
[----:B------:R-:W-:Y:S02]  /*0630*/  SEL R13, R14, R13, !P1 ;  /* 0x0000000d0e0d7207 */ /* 0x000fe40004800000 */
[----:B------:R-:W-:Y:S02]  /*0640*/  MOV R37, RZ ;  /* 0x000000ff00257202 */ /* 0x000fe40000000f00 */
[----:B0-----:R-:W-:-:S02]  /*0650*/  I2FP.F32.S32 R12, R10 ;  /* 0x0000000a000c7245 */ /* 0x001fc40000201400 */
[----:B------:R-:W-:Y:S02]  /*0660*/  VIADDMNMX R20, R10, 0x1, R7, PT ;  /* 0x000000010a147846 */ /* 0x000fe40003800107 */
[----:B------:R-:W-:Y:S01]  /*0670*/  ISETP.NE.AND P2, PT, R5, R10, PT ;  /* 0x0000000a0500720c */ /* 0x000fe20003f45270 */
[----:B------:R-:W-:Y:S01]  /*0680*/  FADD R11, R17, -R12 ;  /* 0x8000000c110b7221 */ /* 0x000fe20000000000 */
[----:B------:R-:W-:Y:S02]  /*0690*/  ISETP.NE.AND P0, PT, R5, R20, PT ;  /* 0x000000140500720c */ /* 0x000fe40003f05270 */
[----:B------:R-:W-:Y:S01]  /*06a0*/  MOV R12, R16 ;  /* 0x00000010000c7202 */ /* 0x000fe20000000f00 */
[----:B------:R-:W-:Y:S01]  /*06b0*/  FADD R16, -R11, 1 ;  /* 0x3f8000000b107421 */ /* 0x000fe20000000100 */
[----:B------:R-:W-:Y:S02]  /*06c0*/  ISETP.EQ.AND P0, PT, R5, R10, !P0 ;  /* 0x0000000a0500720c */ /* 0x000fe40004702270 */
[----:B------:R-:W-:-:S02]  /*06d0*/  VIADDMNMX R15, R12, 0x2, R15, PT ;  /* 0x000000020c0f7846 */ /* 0x000fc4000380010f */
[----:B------:R-:W-:Y:S02]  /*06e0*/  FSEL R16, R16, 1, !P0 ;  /* 0x3f80000010107808 */ /* 0x000fe40004000000 */
[----:B------:R-:W-:Y:S02]  /*06f0*/  VIMNMX R15, PT, PT, R12, R15, !PT ;  /* 0x0000000f0c0f7248 */ /* 0x000fe40007fe0100 */
[----:B------:R-:W-:-:S07]  /*0700*/  FSEL R14, R16, R11, !P2 ;  /* 0x0000000b100e7208 */ /* 0x000fce0005000000 */
.L_x_18:
[----:B------:R-:W0:Y:S01]  /*0710*/  LDC R20, c[0x0][0x39c] ;  /* 0x0000e700ff147b82 */ /* 0x000e220000000800 */
[----:B------:R-:W-:Y:S01]  /*0720*/  I2FP.F32.S32 R16, R12 ;  /* 0x0000000c00107245 */ /* 0x000fe20000201400 */
[----:B------:R-:W-:Y:S01]  /*0730*/  IMAD.MOV.U32 R17, RZ, RZ, 0x3f000000 ;  /* 0x3f000000ff117424 */ /* 0x000fe200078e00ff */
[----:B------:R-:W-:Y:S04]  /*0740*/  BSSY.RECONVERGENT B0, `(.L_x_2) ;  /* 0x00000da000007945 */ /* 0x000fe80003800200 */
[----:B------:R-:W-:Y:S01]  /*0750*/  BSSY.RELIABLE B2, `(.L_x_3) ;  /* 0x000001c000027945 */ /* 0x000fe20003800100 */
[----:B------:R-:W-:-:S04]  /*0760*/  FADD R16, R16, 0.5 ;  /* 0x3f00000010107421 */ /* 0x000fc80000000000 */
[----:B------:R-:W-:Y:S01]  /*0770*/  FFMA R16, R16, R17, -0.5 ;  /* 0xbf00000010107423 */ /* 0x000fe20000000011 */
[----:B0-----:R-:W-:-:S04]  /*0780*/  SHF.L.U32 R26, R20, 0x1, RZ ;  /* 0x00000001141a7819 */ /* 0x001fc800000006ff */
[----:B------:R-:W-:-:S04]  /*0790*/  IADD3 R21, PT, PT, R26, -0x1, RZ ;  /* 0xffffffff1a157810 */ /* 0x000fc80007ffe0ff */
[----:B------:R-:W-:-:S04]  /*07a0*/  IADD3 R21, PT, PT, R21, -R20, RZ ;  /* 0x8000001415157210 */ /* 0x000fc80007ffe0ff */
[----:B------:R-:W-:-:S04]  /*07b0*/  I2FP.F32.S32 R17, R21 ;  /* 0x0000001500117245 */ /* 0x000fc80000201400 */
[----:B------:R-:W-:-:S04]  /*07c0*/  FMNMX R16, R16, R17, PT ;  /* 0x0000001110107209 */ /* 0x000fc80003800000 */
[----:B------:R-:W-:-:S04]  /*07d0*/  FMNMX R20, RZ, R16, !PT ;  /* 0x00000010ff147209 */ /* 0x000fc80007800000 */
[----:B------:R-:W0:Y:S02]  /*07e0*/  F2I.FLOOR.NTZ R22, R20 ;  /* 0x0000001400167305 */ /* 0x000e240000207100 */
[----:B0-----:R-:W-:Y:S02]  /*07f0*/  VIADDMNMX R24, R22, 0x1, R21, PT ;  /* 0x0000000116187846 */ /* 0x001fe40003800115 */
[C---:B------:R-:W-:Y:S02]  /*0800*/  ISETP.EQ.AND P1, PT, R3.reuse, R22, PT ;  /* 0x000000160300720c */ /* 0x040fe40003f22270 */
[----:B------:R-:W-:Y:S02]  /*0810*/  ISETP.NE.AND P0, PT, R3, R24, PT ;  /* 0x000000180300720c */ /* 0x000fe40003f05270 */
[----:B------:R-:W-:-:S05]  /*0820*/  I2FP.F32.S32 R17, R22 ;  /* 0x0000001600117245 */ /* 0x000fca0000201400 */
[----:B------:R-:W-:Y:S01]  /*0830*/  FADD R16, R20, -R17 ;  /* 0x8000001114107221 */ /* 0x000fe20000000000 */
[----:B------:R-:W-:-:S05]  /*0840*/  MOV R17, 0x3f800000 ;  /* 0x3f80000000117802 */ /* 0x000fca0000000f00 */
[----:B------:R-:W-:Y:S05]  /*0850*/  @!P0 BRA P1, `(.L_x_4) ;  /* 0x00000000001c8947 */ /* 0x000fea0000800000 */
[----:B------:R-:W-:-:S13]  /*0860*/  ISETP.NE.AND P0, PT, R3, R22, PT ;  /* 0x000000160300720c */ /* 0x000fda0003f05270 */
[----:B------:R-:W-:Y:S01]  /*0870*/  @!P0 FADD R17, -R16, 1 ;  /* 0x3f80000010118421 */ /* 0x000fe20000000100 */
[----:B------:R-:W-:Y:S06]  /*0880*/  @!P0 BRA `(.L_x_4) ;  /* 0x0000000000108947 */ /* 0x000fec0003800000 */
[----:B------:R-:W-:-:S13]  /*0890*/  ISETP.NE.AND P0, PT, R3, R24, PT ;  /* 0x000000180300720c */ /* 0x000fda0003f05270 */
[----:B------:R-:W-:Y:S05]  /*08a0*/  @P0 BREAK.RELIABLE B2 ;  /* 0x0000000000020942 */ /* 0x000fea0003800100 */
[----:B------:R-:W-:Y:S05]  /*08b0*/  @P0 BRA `(.L_x_5) ;  /* 0x0000000c00080947 */ /* 0x000fea0003800000 */
[----:B------:R-:W-:-:S07]  /*08c0*/  MOV R17, R16 ;  /* 0x0000001000117202 */ /* 0x000fce0000000f00 */
.L_x_4:
[----:B------:R-:W-:-:S04]  /*08d0*/  SHF.L.U32 R41, R5, 0x1, RZ ;  /* 0x0000000105297819 */ /* 0x000fc800000006ff */
[----:B------:R-:W-:-:S13]  /*08e0*/  ISETP.GT.AND P0, PT, R6, R41, PT ;  /* 0x000000290600720c */ /* 0x000fda0003f04270 */
[----:B------:R-:W-:Y:S05]  /*08f0*/  @!P0 BREAK.RELIABLE B2 ;  /* 0x0000000000028942 */ /* 0x000fea0003800100 */
[----:B------:R-:W-:Y:S05]  /*0900*/  @!P0 BRA `(.L_x_5) ;  /* 0x0000000800f48947 */ /* 0x000fea0003800000 */
[----:B------:R-:W-:Y:S05]  /*0910*/  BSYNC.RELIABLE B2 ;  /* 0x0000000000027941 */ /* 0x000fea0003800100 */
.L_x_3:
[----:B------:R-:W0:Y:S01]  /*0920*/  LDCU UR4, c[0x0][0x39c] ;  /* 0x00007380ff0477ac */ /* 0x000e220008000800 */
[----:B------:R-:W-:Y:S01]  /*0930*/  LOP3.LUT R20, R9, 0x1, RZ, 0xc0, !PT ;  /* 0x0000000109147812 */ /* 0x000fe200078ec0ff */
[----:B------:R-:W-:Y:S01]  /*0940*/  IMAD R39, R26, R13, RZ ;  /* 0x0000000d1a277224 */ /* 0x000fe200078e02ff */
[----:B------:R-:W-:Y:S01]  /*0950*/  BSSY.RECONVERGENT B2, `(.L_x_6) ;  /* 0x0000033000027945 */ /* 0x000fe20003800200 */
[----:B------:R-:W-:Y:S01]  /*0960*/  FADD R28, -R16, 1 ;  /* 0x3f800000101c7421 */ /* 0x000fe20000000100 */
[----:B------:R-:W-:Y:S02]  /*0970*/  ISETP.NE.U32.AND P0, PT, R20, 0x1, PT ;  /* 0x000000011400780c */ /* 0x000fe40003f05070 */
[----:B------:R-:W-:Y:S02]  /*0980*/  MOV R29, R41 ;  /* 0x00000029001d7202 */ /* 0x000fe40000000f00 */
[----:B------:R-:W-:Y:S01]  /*0990*/  IADD3 R39, PT, PT, R39, R12, RZ ;  /* 0x0000000c27277210 */ /* 0x000fe20007ffe0ff */
[----:B0-----:R-:W-:-:S02]  /*09a0*/  IMAD R33, R13, UR4, R22 ;  /* 0x000000040d217c24 */ /* 0x001fc4000f8e0216 */
[----:B------:R-:W-:-:S06]  /*09b0*/  IMAD R35, R13, UR4, R24 ;  /* 0x000000040d237c24 */ /* 0x000fcc000f8e0218 */
[----:B------:R-:W-:Y:S05]  /*09c0*/  @!P0 BRA `(.L_x_7) ;  /* 0x0000000000ac8947 */ /* 0x000fea0003800000 */
[----:B------:R-:W-:Y:S02]  /*09d0*/  VIADDMNMX R26, R10, 0x1, R7, PT ;  /* 0x000000010a1a7846 */ /* 0x000fe40003800107 */
[C---:B------:R-:W-:Y:S02]  /*09e0*/  ISETP.NE.AND P1, PT, R5.reuse, R10, PT ;  /* 0x0000000a0500720c */ /* 0x040fe40003f25270 */
[----:B------:R-:W-:Y:S02]  /*09f0*/  ISETP.NE.AND P0, PT, R5, R26, PT ;  /* 0x0000001a0500720c */ /* 0x000fe40003f05270 */
[----:B------:R-:W-:-:S11]  /*0a00*/  IADD3 R29, PT, PT, R41, 0x1, RZ ;  /* 0x00000001291d7810 */ /* 0x000fd60007ffe0ff */
[----:B------:R-:W-:Y:S05]  /*0a10*/  @P0 BRA P1, `(.L_x_7) ;  /* 0x0000000000980947 */ /* 0x000fea0000800000 */
[----:B------:R-:W-:-:S05]  /*0a20*/  FMUL R32, R14, R17 ;  /* 0x000000110e207220 */ /* 0x000fca0000400000 */
[----:B------:R-:W-:-:S13]  /*0a30*/  FSETP.GEU.AND P0, PT, R32, 9.9999999747524270788e-07, PT ;  /* 0x358637bd2000780b */ /* 0x000fda0003f0e000 */
[----:B------:R-:W-:Y:S05]  /*0a40*/  @!P0 BRA `(.L_x_7) ;  /* 0x00000000008c8947 */ /* 0x000fea0003800000 */
[----:B------:R-:W0:Y:S01]  /*0a50*/  LDCU UR4, c[0x0][0x3a0] ;  /* 0x00007400ff0477ac */ /* 0x000e220008000800 */
[----:B------:R-:W1:Y:S01]  /*0a60*/  LDC.64 R20, c[0x0][0x380] ;  /* 0x0000e000ff147b82 */ /* 0x000e620000000a00 */
[C---:B0-----:R-:W-:Y:S02]  /*0a70*/  IMAD R23, R33.reuse, UR4, R26 ;  /* 0x0000000421177c24 */ /* 0x041fe4000f8e021a */
[----:B------:R-:W-:Y:S02]  /*0a80*/  IMAD R25, R33, UR4, R10 ;  /* 0x0000000421197c24 */ /* 0x000fe4000f8e020a */
[----:B------:R-:W-:-:S03]  /*0a90*/  IMAD R31, R23, 0x3, R4 ;  /* 0x00000003171f7824 */ /* 0x000fc600078e0204 */
[----:B------:R-:W0:Y:S01]  /*0aa0*/  LDC.64 R22, c[0x0][0x390] ;  /* 0x0000e400ff167b82 */ /* 0x000e220000000a00 */
[----:B------:R-:W-:Y:S02]  /*0ab0*/  IMAD R27, R25, 0x3, R4 ;  /* 0x00000003191b7824 */ /* 0x000fe400078e0204 */
[----:B-1----:R-:W-:-:S04]  /*0ac0*/  IMAD.WIDE R24, R31, 0x4, R20 ;  /* 0x000000041f187825 */ /* 0x002fc800078e0214 */
[C---:B------:R-:W-:Y:S02]  /*0ad0*/  IMAD R31, R35.reuse, UR4, R10 ;  /* 0x00000004231f7c24 */ /* 0x040fe4000f8e020a */
[----:B------:R-:W-:Y:S01]  /*0ae0*/  IMAD R43, R35, UR4, R26 ;  /* 0x00000004232b7c24 */ /* 0x000fe2000f8e021a */
[----:B------:R-:W2:Y:S01]  /*0af0*/  LDG.E R24, desc[UR6][R24.64] ;  /* 0x0000000618187981 */ /* 0x000ea2000c1e1900 */
[----:B------:R-:W-:-:S04]  /*0b00*/  IMAD.WIDE R26, R27, 0x4, R20 ;  /* 0x000000041b1a7825 */ /* 0x000fc800078e0214 */
[--C-:B------:R-:W-:Y:S02]  /*0b10*/  IMAD R31, R31, 0x3, R4.reuse ;  /* 0x000000031f1f7824 */ /* 0x100fe400078e0204 */
[----:B------:R-:W-:Y:S01]  /*0b20*/  IMAD R43, R43, 0x3, R4 ;  /* 0x000000032b2b7824 */ /* 0x000fe200078e0204 */
[----:B------:R-:W3:Y:S01]  /*0b30*/  LDG.E R26, desc[UR6][R26.64] ;  /* 0x000000061a1a7981 */ /* 0x000ee2000c1e1900 */
[----:B------:R-:W-:-:S04]  /*0b40*/  IMAD.WIDE R30, R31, 0x4, R20 ;  /* 0x000000041f1e7825 */ /* 0x000fc800078e0214 */
[----:B------:R-:W-:Y:S02]  /*0b50*/  IMAD.WIDE R20, R43, 0x4, R20 ;  /* 0x000000042b147825 */ /* 0x000fe400078e0214 */
[----:B------:R-:W4:Y:S02]  /*0b60*/  LDG.E R30, desc[UR6][R30.64] ;  /* 0x000000061e1e7981 */ /* 0x000f24000c1e1900 */
[----:B------:R-:W-:Y:S02]  /*0b70*/  IMAD R43, R39, R6, R41 ;  /* 0x00000006272b7224 */ /* 0x000fe400078e0229 */
[----:B------:R-:W4:Y:S02]  /*0b80*/  LDG.E R20, desc[UR6][R20.64] ;  /* 0x0000000614147981 */ /* 0x000f24000c1e1900 */
[----:B------:R-:W-:-:S04]  /*0b90*/  IMAD R43, R43, 0x3, R4 ;  /* 0x000000032b2b7824 */ /* 0x000fc800078e0204 */
[----:B0-----:R-:W-:-:S06]  /*0ba0*/  IMAD.WIDE R22, R43, 0x4, R22 ;  /* 0x000000042b167825 */ /* 0x001fcc00078e0216 */
[----:B------:R-:W4:Y:S01]  /*0bb0*/  LDG.E.CONSTANT R22, desc[UR6][R22.64] ;  /* 0x0000000616167981 */ /* 0x000f22000c1e9900 */
[C---:B------:R-:W-:Y:S01]  /*0bc0*/  FADD R45, -R11.reuse, 1 ;  /* 0x3f8000000b2d7421 */ /* 0x040fe20000000100 */
[----:B--2---:R-:W-:-:S04]  /*0bd0*/  FMUL R43, R11, R24 ;  /* 0x000000180b2b7220 */ /* 0x004fc80000400000 */
[----:B------:R-:W-:Y:S01]  /*0be0*/  FMUL R43, R28, R43 ;  /* 0x0000002b1c2b7220 */ /* 0x000fe20000400000 */
[----:B---3--:R-:W-:-:S04]  /*0bf0*/  FMUL R25, R45, R26 ;  /* 0x0000001a2d197220 */ /* 0x008fc80000400000 */
[----:B------:R-:W-:Y:S01]  /*0c00*/  FFMA R25, R28, R25, R43 ;  /* 0x000000191c197223 */ /* 0x000fe2000000002b */
[----:B----4-:R-:W-:Y:S01]  /*0c10*/  FMUL R24, R45, R30 ;  /* 0x0000001e2d187220 */ /* 0x010fe20000400000 */
[----:B------:R-:W-:-:S03]  /*0c20*/  FMUL R26, R11, R20 ;  /* 0x000000140b1a7220 */ /* 0x000fc60000400000 */
[----:B------:R-:W-:-:S04]  /*0c30*/  FFMA R25, R16, R24, R25 ;  /* 0x0000001810197223 */ /* 0x000fc80000000019 */
[----:B------:R-:W-:-:S04]  /*0c40*/  FFMA R25, R16, R26, R25 ;  /* 0x0000001a10197223 */ /* 0x000fc80000000019 */
[----:B------:R-:W-:-:S04]  /*0c50*/  FADD R25, -R25, R22 ;  /* 0x0000001619197221 */ /* 0x000fc80000000100 */
[----:B------:R-:W-:-:S04]  /*0c60*/  FADD R25, R25, R25 ;  /* 0x0000001919197221 */ /* 0x000fc80000000000 */
[----:B------:R-:W-:-:S07]  /*0c70*/  FFMA R37, R32, R25, R37 ;  /* 0x0000001920257223 */ /* 0x000fce0000000025 */
.L_x_7:
[----:B------:R-:W-:Y:S05]  /*0c80*/  BSYNC.RECONVERGENT B2 ;  /* 0x0000000000027941 */ /* 0x000fea0003800200 */
.L_x_6:
[----:B------:R-:W-:-:S04]  /*0c90*/  IADD3 R20, PT, PT, R6, -0x1, RZ ;  /* 0xffffffff06147810 */ /* 0x000fc80007ffe0ff */
[----:B------:R-:W-:-:S13]  /*0ca0*/  ISETP.GT.AND P0, PT, R20, R41, PT ;  /* 0x000000291400720c */ /* 0x000fda0003f04270 */
[----:B------:R-:W-:Y:S05]  /*0cb0*/  @!P0 BRA `(.L_x_5) ;  /* 0x0000000800088947 */ /* 0x000fea0003800000 */
[----:B------:R-:W0:Y:S02]  /*0cc0*/  LDCU UR4, c[0x0][0x3a0] ;  /* 0x00007400ff0477ac */ /* 0x000e240008000800 */
[----:B0-----:R-:W-:-:S06]  /*0cd0*/  UIMAD UR4, UR4, 0x6, URZ ;  /* 0x00000006040478a4 */ /* 0x001fcc000f8e02ff */
[----:B------:R-:W-:-:S04]  /*0ce0*/  IMAD R32, R39, UR4, R4 ;  /* 0x0000000427207c24 */ /* 0x000fc8000f8e0204 */
[----:B------:R-:W-:-:S07]  /*0cf0*/  IMAD R32, R29, 0x3, R32 ;  /* 0x000000031d207824 */ /* 0x000fce00078e0220 */
.L_x_17:
[----:B------:R-:W-:Y:S01]  /*0d00*/  I2FP.F32.S32 R20, R29 ;  /* 0x0000001d00147245 */ /* 0x000fe20000201400 */
[----:B------:R-:W-:Y:S01]  /*0d10*/  IMAD.MOV.U32 R34, RZ, RZ, 0x3f000000 ;  /* 0x3f000000ff227424 */ /* 0x000fe200078e00ff */
[----:B------:R-:W-:Y:S04]  /*0d20*/  BSSY.RECONVERGENT B2, `(.L_x_8) ;  /* 0x000003b000027945 */ /* 0x000fe80003800200 */
[----:B------:R-:W-:Y:S01]  /*0d30*/  BSSY.RELIABLE B3, `(.L_x_9) ;  /* 0x000001a000037945 */ /* 0x000fe20003800100 */
[----:B------:R-:W-:Y:S02]  /*0d40*/  HFMA2 R24, -RZ, RZ, 1.875, 0 ;  /* 0x3f800000ff187431 */ /* 0x000fe400000001ff */
[----:B------:R-:W-:-:S04]  /*0d50*/  FADD R21, R20, 0.5 ;  /* 0x3f00000014157421 */ /* 0x000fc80000000000 */
[----:B------:R-:W-:-:S05]  /*0d60*/  FFMA R21, R21, R34, -0.5 ;  /* 0xbf00000015157423 */ /* 0x000fca0000000022 */
[----:B------:R-:W-:-:S04]  /*0d70*/  FMNMX R21, R8, R21, PT ;  /* 0x0000001508157209 */ /* 0x000fc80003800000 */
[----:B------:R-:W-:Y:S02]  /*0d80*/  FMNMX R22, RZ, R21, !PT ;  /* 0x00000015ff167209 */ /* 0x000fe40007800000 */
[----:B------:R-:W0:Y:S02]  /*0d90*/  LDC.64 R20, c[0x0][0x390] ;  /* 0x0000e400ff147b82 */ /* 0x000e240000000a00 */
[----:B------:R-:W1:Y:S02]  /*0da0*/  F2I.FLOOR.NTZ R26, R22 ;  /* 0x00000016001a7305 */ /* 0x000e640000207100 */
[----:B-1----:R-:W-:Y:S02]  /*0db0*/  VIADDMNMX R30, R26, 0x1, R7, PT ;  /* 0x000000011a1e7846 */ /* 0x002fe40003800107 */
[C---:B------:R-:W-:Y:S02]  /*0dc0*/  ISETP.EQ.AND P1, PT, R5.reuse, R26, PT ;  /* 0x0000001a0500720c */ /* 0x040fe40003f22270 */
[----:B------:R-:W-:-:S02]  /*0dd0*/  ISETP.NE.AND P0, PT, R5, R30, PT ;  /* 0x0000001e0500720c */ /* 0x000fc40003f05270 */
[----:B------:R-:W-:Y:S01]  /*0de0*/  I2FP.F32.S32 R23, R26 ;  /* 0x0000001a00177245 */ /* 0x000fe20000201400 */
[----:B0-----:R-:W-:-:S04]  /*0df0*/  IMAD.WIDE R20, R32, 0x4, R20 ;  /* 0x0000000420147825 */ /* 0x001fc800078e0214 */
[----:B------:R-:W-:-:S06]  /*0e00*/  FADD R36, R22, -R23 ;  /* 0x8000001716247221 */ /* 0x000fcc0000000000 */
        /* <DEDUP_REMOVED lines=8> */
.L_x_10:
[----:B------:R-:W-:-:S05]  /*0e90*/  FMUL R38, R24, R17 ;  /* 0x0000001118267220 */ /* 0x000fca0000400000 */
[----:B------:R-:W-:-:S13]  /*0ea0*/  FSETP.GEU.AND P0, PT, R38, 9.9999999747524270788e-07, PT ;  /* 0x358637bd2600780b */ /* 0x000fda0003f0e000 */
[----:B------:R-:W-:Y:S05]  /*0eb0*/  @!P0 BREAK.RELIABLE B3 ;  /* 0x0000000000038942 */ /* 0x000fea0003800100 */
[----:B------:R-:W-:Y:S05]  /*0ec0*/  @!P0 BRA `(.L_x_11) ;  /* 0x0000000000808947 */ /* 0x000fea0003800000 */
[----:B------:R-:W-:Y:S05]  /*0ed0*/  BSYNC.RELIABLE B3 ;  /* 0x0000000000037941 */ /* 0x000fea0003800100 */
.L_x_9:
[----:B------:R-:W0:Y:S01]  /*0ee0*/  LDCU UR4, c[0x0][0x3a0] ;  /* 0x00007400ff0477ac */ /* 0x000e220008000800 */
[----:B------:R-:W1:Y:S01]  /*0ef0*/  LDC.64 R22, c[0x0][0x380] ;  /* 0x0000e000ff167b82 */ /* 0x000e620000000a00 */
[----:B------:R-:W2:Y:S01]  /*0f00*/  LDG.E.CONSTANT R40, desc[UR6][R20.64] ;  /* 0x0000000614287981 */ /* 0x000ea2000c1e9900 */
[C---:B0-----:R-:W-:Y:S02]  /*0f10*/  IMAD R27, R33.reuse, UR4, R30 ;  /* 0x00000004211b7c24 */ /* 0x041fe4000f8e021e */
[----:B------:R-:W-:Y:S02]  /*0f20*/  IMAD R25, R33, UR4, R26 ;  /* 0x0000000421197c24 */ /* 0x000fe4000f8e021a */
[--C-:B------:R-:W-:Y:S02]  /*0f30*/  IMAD R31, R27, 0x3, R4.reuse ;  /* 0x000000031b1f7824 */ /* 0x100fe400078e0204 */
[----:B------:R-:W-:Y:S02]  /*0f40*/  IMAD R27, R25, 0x3, R4 ;  /* 0x00000003191b7824 */ /* 0x000fe400078e0204 */
[----:B-1----:R-:W-:-:S04]  /*0f50*/  IMAD.WIDE R24, R31, 0x4, R22 ;  /* 0x000000041f187825 */ /* 0x002fc800078e0216 */
[----:B------:R-:W-:Y:S02]  /*0f60*/  IMAD R31, R35, UR4, R26 ;  /* 0x00000004231f7c24 */ /* 0x000fe4000f8e021a */
[----:B------:R-:W-:Y:S01]  /*0f70*/  IMAD.WIDE R26, R27, 0x4, R22 ;  /* 0x000000041b1a7825 */ /* 0x000fe200078e0216 */
[----:B------:R-:W3:Y:S03]  /*0f80*/  LDG.E R25, desc[UR6][R24.64] ;  /* 0x0000000618197981 */ /* 0x000ee6000c1e1900 */
[----:B------:R-:W-:Y:S02]  /*0f90*/  IMAD R39, R35, UR4, R30 ;  /* 0x0000000423277c24 */ /* 0x000fe4000f8e021e */
[--C-:B------:R-:W-:Y:S01]  /*0fa0*/  IMAD R31, R31, 0x3, R4.reuse ;  /* 0x000000031f1f7824 */ /* 0x100fe200078e0204 */
[----:B------:R-:W4:Y:S01]  /*0fb0*/  LDG.E R26, desc[UR6][R26.64] ;  /* 0x000000061a1a7981 */ /* 0x000f22000c1e1900 */
[----:B------:R-:W-:-:S02]  /*0fc0*/  IMAD R39, R39, 0x3, R4 ;  /* 0x0000000327277824 */ /* 0x000fc400078e0204 */
[----:B------:R-:W-:-:S04]  /*0fd0*/  IMAD.WIDE R30, R31, 0x4, R22 ;  /* 0x000000041f1e7825 */ /* 0x000fc800078e0216 */
[----:B------:R-:W-:Y:S02]  /*0fe0*/  IMAD.WIDE R22, R39, 0x4, R22 ;  /* 0x0000000427167825 */ /* 0x000fe400078e0216 */
[----:B------:R-:W2:Y:S04]  /*0ff0*/  LDG.E R30, desc[UR6][R30.64] ;  /* 0x000000061e1e7981 */ /* 0x000ea8000c1e1900 */
[----:B------:R-:W2:Y:S01]  /*1000*/  LDG.E R23, desc[UR6][R22.64] ;  /* 0x0000000616177981 */ /* 0x000ea2000c1e1900 */
[C---:B------:R-:W-:Y:S01]  /*1010*/  FADD R41, -R36.reuse, 1 ;  /* 0x3f80000024297421 */ /* 0x040fe20000000100 */
[----:B---3--:R-:W-:-:S04]  /*1020*/  FMUL R39, R36, R25 ;  /* 0x0000001924277220 */ /* 0x008fc80000400000 */
[----:B------:R-:W-:Y:S01]  /*1030*/  FMUL R39, R28, R39 ;  /* 0x000000271c277220 */ /* 0x000fe20000400000 */
[----:B----4-:R-:W-:-:S04]  /*1040*/  FMUL R25, R41, R26 ;  /* 0x0000001a29197220 */ /* 0x010fc80000400000 */
[----:B------:R-:W-:Y:S01]  /*1050*/  FFMA R25, R28, R25, R39 ;  /* 0x000000191c197223 */ /* 0x000fe20000000027 */
[----:B--2---:R-:W-:Y:S01]  /*1060*/  FMUL R24, R41, R30 ;  /* 0x0000001e29187220 */ /* 0x004fe20000400000 */
[----:B------:R-:W-:-:S03]  /*1070*/  FMUL R36, R36, R23 ;  /* 0x0000001724247220 */ /* 0x000fc60000400000 */
[----:B------:R-:W-:-:S04]  /*1080*/  FFMA R25, R16, R24, R25 ;  /* 0x0000001810197223 */ /* 0x000fc80000000019 */
[----:B------:R-:W-:-:S04]  /*1090*/  FFMA R25, R16, R36, R25 ;  /* 0x0000002410197223 */ /* 0x000fc80000000019 */
[----:B------:R-:W-:-:S04]  /*10a0*/  FADD R25, -R25, R40 ;  /* 0x0000002819197221 */ /* 0x000fc80000000100 */
[----:B------:R-:W-:-:S04]  /*10b0*/  FADD R25, R25, R25 ;  /* 0x0000001919197221 */ /* 0x000fc80000000000 */
[----:B------:R-:W-:-:S07]  /*10c0*/  FFMA R37, R38, R25, R37 ;  /* 0x0000001926257223 */ /* 0x000fce0000000025 */
.L_x_11:
[----:B------:R-:W-:Y:S05]  /*10d0*/  BSYNC.RECONVERGENT B2 ;  /* 0x0000000000027941 */ /* 0x000fea0003800200 */
.L_x_8:
[----:B------:R-:W-:Y:S01]  /*10e0*/  IADD3 R36, PT, PT, R29, 0x1, RZ ;  /* 0x000000011d247810 */ /* 0x000fe20007ffe0ff */
[----:B------:R-:W-:Y:S04]  /*10f0*/  BSSY.RECONVERGENT B2, `(.L_x_12) ;  /* 0x000003a000027945 */ /* 0x000fe80003800200 */
[----:B------:R-:W-:Y:S01]  /*1100*/  BSSY.RELIABLE B3, `(.L_x_13) ;  /* 0x0000019000037945 */ /* 0x000fe20003800100 */
[----:B------:R-:W-:-:S05]  /*1110*/  I2FP.F32.S32 R22, R36 ;  /* 0x0000002400167245 */ /* 0x000fca0000201400 */
[----:B------:R-:W-:Y:S01]  /*1120*/  FADD R23, R22, 0.5 ;  /* 0x3f00000016177421 */ /* 0x000fe20000000000 */
[----:B------:R-:W-:-:S03]  /*1130*/  HFMA2 R22, -RZ, RZ, 1.875, 0 ;  /* 0x3f800000ff167431 */ /* 0x000fc600000001ff */
[----:B------:R-:W-:-:S05]  /*1140*/  FFMA R23, R23, R34, -0.5 ;  /* 0xbf00000017177423 */ /* 0x000fca0000000022 */
[----:B------:R-:W-:-:S04]  /*1150*/  FMNMX R23, R8, R23, PT ;  /* 0x0000001708177209 */ /* 0x000fc80003800000 */
[----:B------:R-:W-:-:S04]  /*1160*/  FMNMX R23, RZ, R23, !PT ;  /* 0x00000017ff177209 */ /* 0x000fc80007800000 */
[----:B------:R-:W0:Y:S02]  /*1170*/  F2I.FLOOR.NTZ R26, R23 ;  /* 0x00000017001a7305 */ /* 0x000e240000207100 */
[----:B0-----:R-:W-:Y:S02]  /*1180*/  VIADDMNMX R30, R26, 0x1, R7, PT ;  /* 0x000000011a1e7846 */ /* 0x001fe40003800107 */
[C---:B------:R-:W-:Y:S02]  /*1190*/  ISETP.EQ.AND P2, PT, R5.reuse, R26, PT ;  /* 0x0000001a0500720c */ /* 0x040fe40003f42270 */
[C---:B------:R-:W-:Y:S02]  /*11a0*/  ISETP.NE.AND P0, PT, R5.reuse, R30, PT ;  /* 0x0000001e0500720c */ /* 0x040fe40003f05270 */
[-C--:B------:R-:W-:Y:S02]  /*11b0*/  I2FP.F32.S32 R34, R26.reuse ;  /* 0x0000001a00227245 */ /* 0x080fe40000201400 */
[----:B------:R-:W-:-:S03]  /*11c0*/  ISETP.NE.AND P1, PT, R5, R26, PT ;  /* 0x0000001a0500720c */ /* 0x000fc60003f25270 */
[----:B------:R-:W-:-:S06]  /*11d0*/  FADD R34, R23, -R34 ;  /* 0x8000002217227221 */ /* 0x000fcc0000000000 */
[----:B------:R-:W-:Y:S05]  /*11e0*/  @!P0 BRA P2, `(.L_x_14) ;  /* 0x0000000000188947 */ /* 0x000fea0001000000 */
[----:B------:R-:W-:Y:S05]  /*11f0*/  @!P1 BRA `(.L_x_15) ;  /* 0x0000000000109947 */ /* 0x000fea0003800000 */
[----:B------:R-:W-:Y:S05]  /*1200*/  @P0 BREAK.RELIABLE B3 ;  /* 0x0000000000030942 */ /* 0x000fea0003800100 */
[----:B------:R-:W-:Y:S01]  /*1210*/  MOV R22, R34 ;  /* 0x0000002200167202 */ /* 0x000fe20000000f00 */
[----:B------:R-:W-:Y:S06]  /*1220*/  @!P0 BRA `(.L_x_14) ;  /* 0x0000000000088947 */ /* 0x000fec0003800000 */
[----:B------:R-:W-:Y:S05]  /*1230*/  BRA `(.L_x_16) ;  /* 0x0000000000947947 */ /* 0x000fea0003800000 */
.L_x_15:
[----:B------:R-:W-:-:S07]  /*1240*/  FADD R22, -R34, 1 ;  /* 0x3f80000022167421 */ /* 0x000fce0000000100 */
.L_x_14:
[----:B------:R-:W-:-:S05]  /*1250*/  FMUL R38, R22, R17 ;  /* 0x0000001116267220 */ /* 0x000fca0000400000 */
[----:B------:R-:W-:-:S13]  /*1260*/  FSETP.GEU.AND P0, PT, R38, 9.9999999747524270788e-07, PT ;  /* 0x358637bd2600780b */ /* 0x000fda0003f0e000 */
[----:B------:R-:W-:Y:S05]  /*1270*/  @!P0 BREAK.RELIABLE B3 ;  /* 0x0000000000038942 */ /* 0x000fea0003800100 */
[----:B------:R-:W-:Y:S05]  /*1280*/  @!P0 BRA `(.L_x_16) ;  /* 0x0000000000808947 */ /* 0x000fea0003800000 */
[----:B------:R-:W-:Y:S05]  /*1290*/  BSYNC.RELIABLE B3 ;  /* 0x0000000000037941 */ /* 0x000fea0003800100 */
.L_x_13:
        /* <DEDUP_REMOVED lines=31> */
.L_x_16:
[----:B------:R-:W-:Y:S05]  /*1490*/  BSYNC.RECONVERGENT B2 ;  /* 0x0000000000027941 */ /* 0x000fea0003800200 */
.L_x_12:
[----:B------:R-:W-:Y:S02]  /*14a0*/  ISETP.NE.AND P0, PT, R36, R9, PT ;  /* 0x000000092400720c */ /* 0x000fe40003f05270 */
[----:B------:R-:W-:Y:S02]  /*14b0*/  IADD3 R32, PT, PT, R32, 0x6, RZ ;  /* 0x0000000620207810 */ /* 0x000fe40007ffe0ff */
[----:B------:R-:W-:-:S09]  /*14c0*/  IADD3 R29, PT, PT, R29, 0x2, RZ ;  /* 0x000000021d1d7810 */ /* 0x000fd20007ffe0ff */
[----:B------:R-:W-:Y:S05]  /*14d0*/  @P0 BRA `(.L_x_17) ;  /* 0xfffffff800080947 */ /* 0x000fea000383ffff */
.L_x_5:
[----:B------:R-:W-:Y:S05]  /*14e0*/  BSYNC.RECONVERGENT B0 ;  /* 0x0000000000007941 */ /* 0x000fea0003800200 */
.L_x_2:
[C---:B------:R-:W-:Y:S02]  /*14f0*/  ISETP.NE.AND P0, PT, R12.reuse, R15, PT ;  /* 0x0000000f0c00720c */ /* 0x040fe40003f05270 */
[----:B------:R-:W-:-:S11]  /*1500*/  IADD3 R12, PT, PT, R12, 0x1, RZ ;  /* 0x000000010c0c7810 */ /* 0x000fd60007ffe0ff */
[----:B------:R-:W-:Y:S05]  /*1510*/  @P0 BRA `(.L_x_18) ;  /* 0xfffffff0007c0947 */ /* 0x000fea000383ffff */
.L_x_1:
[----:B------:R-:W-:Y:S05]  /*1520*/  BSYNC.RECONVERGENT B1 ;  /* 0x0000000000017941 */ /* 0x000fea0003800200 */
.L_x_0:
[----:B------:R-:W-:Y:S05]  /*1530*/  WARPSYNC.ALL ;  /* 0x0000000000007948 */ /* 0x000fea0003800000 */
[----:B------:R-:W0:Y:S01]  /*1540*/  LDCU UR4, c[0x0][0x3a4] ;  /* 0x00007480ff0477ac */ /* 0x000e220008000800 */
[----:B------:R-:W1:Y:S01]  /*1550*/  LDCU UR5, c[0x0][0x3a8] ;  /* 0x00007500ff0577ac */ /* 0x000e620008000800 */
[----:B0----5:R-:W-:Y:S01]  /*1560*/  FFMA R2, R37, UR4, R2 ;  /* 0x0000000425027c23 */ /* 0x021fe20008000002 */
[C---:B-1----:R-:W-:Y:S01]  /*1570*/  FADD R3, R0.reuse, -UR5 ;  /* 0x8000000500037e21 */ /* 0x042fe20008000000 */
[----:B------:R-:W-:-:S04]  /*1580*/  FADD R5, R0, UR5 ;  /* 0x0000000500057e21 */ /* 0x000fc80008000000 */
[----:B------:R-:W-:-:S04]  /*1590*/  FMNMX3 R2, R3, RZ, R2, !PT ;  /* 0x000000ff03027276 */ /* 0x000fc80007800002 */
[----:B------:R-:W-:-:S05]  /*15a0*/  FMNMX3 R5, R5, 255, R2, PT ;  /* 0x437f000005057876 */ /* 0x000fca0003800002 */
[----:B------:R-:W-:Y:S01]  /*15b0*/  STG.E desc[UR6][R18.64], R5 ;  /* 0x0000000512007986 */ /* 0x000fe2000c101906 */
[----:B------:R-:W-:Y:S05]  /*15c0*/  EXIT ;  /* 0x000000000000794d */ /* 0x000fea0003800000 */
.L_x_19:
[----:B------:R-:W-:-:S00]  /*15d0*/  BRA `(.L_x_19) ;  /* 0xfffffffc00fc7947 */ /* 0x000fc0000383ffff */
[----:B------:R-:W-:-:S00]  /*15e0*/  NOP ;  /* 0x0000000000007918 */ /* 0x000fc00000000000 */
        /* <DEDUP_REMOVED lines=9> */
.L_x_20:


//--------------------- .nv.shared.reserved.0     --------------------------
	.section	.nv.shared.reserved.0,"aw",@nobits
	.weak		__nv_reservedSMEM_offset_0_alias
	.size		__nv_reservedSMEM_offset_0_alias, 0, 64
	.other		__nv_reservedSMEM_offset_0_alias,@"STO_CUDA_RESERVED_SHARED STV_DEFAULT"
__nv_reservedSMEM_offset_0_alias:
	.zero		0
	.zero		64


//--------------------- .nv.constant0.optl2_step_kernel --------------------------
	.section	.nv.constant0.optl2_step_kernel,"a",@progbits
	.sectionflags	@""
	.align	4
.nv.constant0.optl2_step_kernel:
	.zero		940


//--------------------- SYMBOLS --------------------------

	.type		.nv.reservedSmem.offset0,@object
	.size		.nv.reservedSmem.offset0,0x4
